	.headerflags	@"EF_CUDA_TEXMODE_UNIFIED EF_CUDA_64BIT_ADDRESS EF_CUDA_SM86 EF_CUDA_VIRTUAL_SM(EF_CUDA_SM86)"
	.elftype	@"ET_EXEC"


//--------------------- .nv.info                  --------------------------
	.section	.nv.info,"",@"SHT_CUDA_INFO"
	.align	4


	//----- nvinfo : EIATTR_REGCOUNT
	.align		4
        /*0000*/ 	.byte	0x04, 0x2f
        /*0002*/ 	.short	(.L_1 - .L_0)
	.align		4
.L_0:
        /*0004*/ 	.word	index@(triton_poi_fused_add_mul_18)
        /*0008*/ 	.word	0x00000018


	//----- nvinfo : EIATTR_MIN_STACK_SIZE
	.align		4
.L_1:
        /*000c*/ 	.byte	0x04, 0x12
        /*000e*/ 	.short	(.L_3 - .L_2)
	.align		4
.L_2:
        /*0010*/ 	.word	index@(triton_poi_fused_add_mul_18)
        /*0014*/ 	.word	0x00000000


	//----- nvinfo : EIATTR_FRAME_SIZE
	.align		4
.L_3:
        /*0018*/ 	.byte	0x04, 0x11
        /*001a*/ 	.short	(.L_5 - .L_4)
	.align		4
.L_4:
        /*001c*/ 	.word	index@(triton_poi_fused_add_mul_18)
        /*0020*/ 	.word	0x00000000


	//----- nvinfo : EIATTR_MIN_STACK_SIZE
	.align		4
.L_5:
        /*0024*/ 	.byte	0x04, 0x12
        /*0026*/ 	.short	(.L_7 - .L_6)
	.align		4
.L_6:
        /*0028*/ 	.word	index@(triton_poi_fused_add_mul_18)
        /*002c*/ 	.word	0x00000000
.L_7:


//--------------------- .nv.info.triton_poi_fused_add_mul_18 --------------------------
	.section	.nv.info.triton_poi_fused_add_mul_18,"",@"SHT_CUDA_INFO"
	.sectionflags	@""
	.align	4


	//----- nvinfo : EIATTR_CUDA_API_VERSION
	.align		4
        /*0000*/ 	.byte	0x04, 0x37
        /*0002*/ 	.short	(.L_9 - .L_8)
.L_8:
        /*0004*/ 	.word	0x0000007c


	//----- nvinfo : EIATTR_SW2861232_WAR
	.align		4
.L_9:
        /*0008*/ 	.byte	0x01, 0x35
	.zero		2


	//----- nvinfo : EIATTR_PARAM_CBANK
	.align		4
        /*000c*/ 	.byte	0x04, 0x0a
        /*000e*/ 	.short	(.L_11 - .L_10)
	.align		4
.L_10:
        /*0010*/ 	.word	index@(.nv.constant0.triton_poi_fused_add_mul_18)
        /*0014*/ 	.short	0x0160
        /*0016*/ 	.short	0x0050


	//----- nvinfo : EIATTR_CBANK_PARAM_SIZE
	.align		4
.L_11:
        /*0018*/ 	.byte	0x03, 0x19
        /*001a*/ 	.short	0x0050


	//----- nvinfo : EIATTR_KPARAM_INFO
	.align		4
        /*001c*/ 	.byte	0x04, 0x17
        /*001e*/ 	.short	(.L_13 - .L_12)
.L_12:
        /*0020*/ 	.word	0x00000000
        /*0024*/ 	.short	0x0009
        /*0026*/ 	.short	0x0048
        /*0028*/ 	.byte	0x00, 0xf4, 0x21, 0x00


	//----- nvinfo : EIATTR_KPARAM_INFO
	.align		4
.L_13:
        /*002c*/ 	.byte	0x04, 0x17
        /*002e*/ 	.short	(.L_15 - .L_14)
.L_14:
        /*0030*/ 	.word	0x00000000
        /*0034*/ 	.short	0x0008
        /*0036*/ 	.short	0x0040
        /*0038*/ 	.byte	0x00, 0xf0, 0x11, 0x00


	//----- nvinfo : EIATTR_KPARAM_INFO
	.align		4
.L_15:
        /*003c*/ 	.byte	0x04, 0x17
        /*003e*/ 	.short	(.L_17 - .L_16)
.L_16:
        /*0040*/ 	.word	0x00000000
        /*0044*/ 	.short	0x0007
        /*0046*/ 	.short	0x0038
        /*0048*/ 	.byte	0x00, 0xf4, 0x21, 0x00


	//----- nvinfo : EIATTR_KPARAM_INFO
	.align		4
.L_17:
        /*004c*/ 	.byte	0x04, 0x17
        /*004e*/ 	.short	(.L_19 - .L_18)
.L_18:
        /*0050*/ 	.word	0x00000000
        /*0054*/ 	.short	0x0006
        /*0056*/ 	.short	0x0030
        /*0058*/ 	.byte	0x00, 0xf4, 0x21, 0x00


	//----- nvinfo : EIATTR_KPARAM_INFO
	.align		4
.L_19:
        /*005c*/ 	.byte	0x04, 0x17
        /*005e*/ 	.short	(.L_21 - .L_20)
.L_20:
        /*0060*/ 	.word	0x00000000
        /*0064*/ 	.short	0x0005
        /*0066*/ 	.short	0x0028
        /*0068*/ 	.byte	0x00, 0xf4, 0x21, 0x00


	//----- nvinfo : EIATTR_KPARAM_INFO
	.align		4
.L_21:
        /*006c*/ 	.byte	0x04, 0x17
        /*006e*/ 	.short	(.L_23 - .L_22)
.L_22:
        /*0070*/ 	.word	0x00000000
        /*0074*/ 	.short	0x0004
        /*0076*/ 	.short	0x0020
        /*0078*/ 	.byte	0x00, 0xf4, 0x21, 0x00


	//----- nvinfo : EIATTR_KPARAM_INFO
	.align		4
.L_23:
        /*007c*/ 	.byte	0x04, 0x17
        /*007e*/ 	.short	(.L_25 - .L_24)
.L_24:
        /*0080*/ 	.word	0x00000000
        /*0084*/ 	.short	0x0003
        /*0086*/ 	.short	0x0018
        /*0088*/ 	.byte	0x00, 0xf4, 0x21, 0x00


	//----- nvinfo : EIATTR_KPARAM_INFO
	.align		4
.L_25:
        /*008c*/ 	.byte	0x04, 0x17
        /*008e*/ 	.short	(.L_27 - .L_26)
.L_26:
        /*0090*/ 	.word	0x00000000
        /*0094*/ 	.short	0x0002
        /*0096*/ 	.short	0x0010
        /*0098*/ 	.byte	0x00, 0xf4, 0x21, 0x00


	//----- nvinfo : EIATTR_KPARAM_INFO
	.align		4
.L_27:
        /*009c*/ 	.byte	0x04, 0x17
        /*009e*/ 	.short	(.L_29 - .L_28)
.L_28:
        /*00a0*/ 	.word	0x00000000
        /*00a4*/ 	.short	0x0001
        /*00a6*/ 	.short	0x0008
        /*00a8*/ 	.byte	0x00, 0xf4, 0x21, 0x00


	//----- nvinfo : EIATTR_KPARAM_INFO
	.align		4
.L_29:
        /*00ac*/ 	.byte	0x04, 0x17
        /*00ae*/ 	.short	(.L_31 - .L_30)
.L_30:
        /*00b0*/ 	.word	0x00000000
        /*00b4*/ 	.short	0x0000
        /*00b6*/ 	.short	0x0000
        /*00b8*/ 	.byte	0x00, 0xf4, 0x21, 0x00


	//----- nvinfo : EIATTR_MAXREG_COUNT
	.align		4
.L_31:
        /*00bc*/ 	.byte	0x03, 0x1b
        /*00be*/ 	.short	0x0080


	//----- nvinfo : EIATTR_EXIT_INSTR_OFFSETS
	.align		4
        /*00c0*/ 	.byte	0x04, 0x1c
        /*00c2*/ 	.short	(.L_33 - .L_32)


	//   ....[0]....
.L_32:
        /*00c4*/ 	.word	0x00000370


	//   ....[1]....
        /*00c8*/ 	.word	0x000003a0


	//----- nvinfo : EIATTR_REQNTID
	.align		4
.L_33:
        /*00cc*/ 	.byte	0x04, 0x10
        /*00ce*/ 	.short	(.L_35 - .L_34)
.L_34:
        /*00d0*/ 	.word	0x00000200
        /*00d4*/ 	.word	0x00000001
        /*00d8*/ 	.word	0x00000001
.L_35:


//--------------------- .nv.callgraph             --------------------------
	.section	.nv.callgraph,"",@"SHT_CUDA_CALLGRAPH"
	.align	4
	.sectionentsize	8
	.align		4
        /*0000*/ 	.word	0x00000000
	.align		4
        /*0004*/ 	.word	0xffffffff
	.align		4
        /*0008*/ 	.word	0x00000000
	.align		4
        /*000c*/ 	.word	0xfffffffe
	.align		4
        /*0010*/ 	.word	0x00000000
	.align		4
        /*0014*/ 	.word	0xfffffffd
	.align		4
        /*0018*/ 	.word	0x00000000
	.align		4
        /*001c*/ 	.word	0xfffffffc


//--------------------- .nv.rel.action            --------------------------
	.section	.nv.rel.action,"",@"SHT_CUDA_RELOCINFO"
	.align	8
	.sectionentsize	8
        /*0000*/ 	.byte	0x73, 0x00, 0x00, 0x00, 0x00, 0x00, 0x00, 0x00, 0x00, 0x00, 0x00, 0x11, 0x25, 0x00, 0x05, 0x36


//--------------------- .nv.constant0.triton_poi_fused_add_mul_18 --------------------------
	.section	.nv.constant0.triton_poi_fused_add_mul_18,"a",@progbits
	.sectionflags	@""
	.align	4
.nv.constant0.triton_poi_fused_add_mul_18:
	.zero		432


//--------------------- .text.triton_poi_fused_add_mul_18 --------------------------
	.section	.text.triton_poi_fused_add_mul_18,"ax",@progbits
	.sectioninfo	@"SHI_REGISTERS=24"
	.align	128
        .global         triton_poi_fused_add_mul_18
        .type           triton_poi_fused_add_mul_18,@function
        .size           triton_poi_fused_add_mul_18,(.L_x_1 - triton_poi_fused_add_mul_18)
        .other          triton_poi_fused_add_mul_18,@"STO_CUDA_ENTRY STV_DEFAULT"
triton_poi_fused_add_mul_18:
.text.triton_poi_fused_add_mul_18:
[----:B------:R-:W-:Y:S02]  /*0000*/  IMAD.MOV.U32 R1, RZ, RZ, c[0x0][0x28] ;  /* 0x00000a00ff017624 */ /* 0x000fe400078e00ff */
[----:B------:R-:W0:Y:S01]  /*0010*/  S2R R17, SR_TID.X ;  /* 0x0000000000117919 */ /* 0x000e220000002100 */
[----:B------:R-:W-:Y:S01]  /*0020*/  MOV R19, 0x2 ;  /* 0x0000000200137802 */ /* 0x000fe20000000f00 */
[----:B------:R-:W-:Y:S02]  /*0030*/  ULDC.64 UR4, c[0x0][0x118] ;  /* 0x0000460000047ab9 */ /* 0x000fe40000000a00 */
[----:B------:R-:W1:Y:S01]  /*0040*/  S2R R3, SR_CTAID.X ;  /* 0x0000000000037919 */ /* 0x000e620000002500 */
[----:B0-----:R-:W-:-:S05]  /*0050*/  LOP3.LUT R0, R17, 0xff, RZ, 0xc0, !PT ;  /* 0x000000ff11007812 */ /* 0x001fca00078ec0ff */
[----:B-1----:R-:W-:-:S04]  /*0060*/  IMAD R0, R3, 0x100, R0 ;  /* 0x0000010003007824 */ /* 0x002fc800078e0200 */
[----:B------:R-:W-:-:S05]  /*0070*/  IMAD.HI R2, R0, 0x2aaaaaab, RZ ;  /* 0x2aaaaaab00027827 */ /* 0x000fca00078e02ff */
[----:B------:R-:W-:-:S04]  /*0080*/  SHF.R.U32.HI R3, RZ, 0x1f, R2 ;  /* 0x0000001fff037819 */ /* 0x000fc80000011602 */
[----:B------:R-:W-:-:S05]  /*0090*/  LEA.HI.SX32 R7, R2, R3, 0x17 ;  /* 0x0000000302077211 */ /* 0x000fca00078fbaff */
[----:B------:R-:W-:-:S04]  /*00a0*/  IMAD.WIDE R2, R7, R19, c[0x0][0x180] ;  /* 0x0000600007027625 */ /* 0x000fc800078e0213 */
[CC--:B------:R-:W-:Y:S01]  /*00b0*/  IMAD.WIDE R4, R7.reuse, R19.reuse, c[0x0][0x188] ;  /* 0x0000620007047625 */ /* 0x0c0fe200078e0213 */
[----:B------:R0:W2:Y:S04]  /*00c0*/  LDG.E.EL.U16 R15, [R2.64] ;  /* 0x00000004020f7981 */ /* 0x0000a8000c2e1500 */
[----:B------:R1:W3:Y:S01]  /*00d0*/  LDG.E.EL.U16 R16, [R4.64] ;  /* 0x0000000404107981 */ /* 0x0002e2000c2e1500 */
[----:B------:R-:W-:Y:S02]  /*00e0*/  IMAD R12, R7, -0xc00, R0 ;  /* 0xfffff400070c7824 */ /* 0x000fe400078e0200 */
[----:B------:R-:W-:Y:S02]  /*00f0*/  IMAD.MOV.U32 R21, RZ, RZ, 0x4 ;  /* 0x00000004ff157424 */ /* 0x000fe400078e00ff */
[C---:B------:R-:W-:Y:S01]  /*0100*/  IMAD.WIDE R10, R12.reuse, R19, c[0x0][0x190] ;  /* 0x000064000c0a7625 */ /* 0x040fe200078e0213 */
[----:B------:R-:W-:-:S03]  /*0110*/  IADD3 R14, R12, 0x3c00, RZ ;  /* 0x00003c000c0e7810 */ /* 0x000fc60007ffe0ff */
[----:B------:R-:W-:Y:S02]  /*0120*/  IMAD.WIDE R8, R0, R21, c[0x0][0x178] ;  /* 0x00005e0000087625 */ /* 0x000fe400078e0215 */
[----:B------:R-:W4:Y:S02]  /*0130*/  LDG.E.EL.U16 R10, [R10.64] ;  /* 0x000000040a0a7981 */ /* 0x000f24000c2e1500 */
[-C--:B------:R-:W-:Y:S02]  /*0140*/  IMAD.WIDE.U32 R6, R14, R19.reuse, c[0x0][0x170] ;  /* 0x00005c000e067625 */ /* 0x080fe400078e0013 */
[----:B------:R3:W5:Y:S02]  /*0150*/  LDG.E R8, [R8.64] ;  /* 0x0000000408087981 */ /* 0x000764000c1e1900 */
[----:B------:R-:W-:Y:S02]  /*0160*/  IMAD.WIDE R12, R12, R19, c[0x0][0x198] ;  /* 0x000066000c0c7625 */ /* 0x000fe400078e0213 */
[----:B------:R-:W4:Y:S02]  /*0170*/  LDG.E.EL.U16 R6, [R6.64] ;  /* 0x0000000406067981 */ /* 0x000f24000c2e1500 */
[----:B-1----:R-:W-:-:S02]  /*0180*/  IMAD.WIDE.U32 R4, R14, R21, c[0x0][0x168] ;  /* 0x00005a000e047625 */ /* 0x002fc400078e0015 */
[----:B------:R-:W4:Y:S02]  /*0190*/  LDG.E.EL.U16 R12, [R12.64] ;  /* 0x000000040c0c7981 */ /* 0x000f24000c2e1500 */
[----:B0-----:R-:W-:Y:S02]  /*01a0*/  IMAD.WIDE R2, R0, R19, c[0x0][0x160] ;  /* 0x0000580000027625 */ /* 0x001fe400078e0213 */
[----:B------:R0:W4:Y:S04]  /*01b0*/  LDG.E.EL R4, [R4.64] ;  /* 0x0000000404047981 */ /* 0x000128000c2e1900 */
[----:B------:R-:W4:Y:S01]  /*01c0*/  LDG.E.U16 R0, [R2.64] ;  /* 0x0000000402007981 */ /* 0x000f22000c1e1500 */
[----:B--2---:R-:W-:-:S04]  /*01d0*/  SHF.L.U32 R14, R15, 0x10, RZ ;  /* 0x000000100f0e7819 */ /* 0x004fc800000006ff */
[----:B------:R-:W-:Y:S01]  /*01e0*/  FSETP.GE.AND P0, PT, R14, RZ, PT ;  /* 0x000000ff0e00720b */ /* 0x000fe20003f06000 */
[----:B---3--:R-:W-:-:S03]  /*01f0*/  IMAD.U32 R9, R16, 0x10000, RZ ;  /* 0x0001000010097824 */ /* 0x008fc600078e00ff */
[----:B------:R-:W-:Y:S02]  /*0200*/  SEL R15, R15, RZ, !P0 ;  /* 0x000000ff0f0f7207 */ /* 0x000fe40004000000 */
[----:B------:R-:W-:Y:S02]  /*0210*/  FSETP.GTU.AND P0, PT, R9, RZ, PT ;  /* 0x000000ff0900720b */ /* 0x000fe40003f0c000 */
[----:B------:R-:W-:Y:S02]  /*0220*/  SHF.L.U32 R15, R15, 0x10, RZ ;  /* 0x000000100f0f7819 */ /* 0x000fe400000006ff */
[----:B------:R-:W-:-:S03]  /*0230*/  SEL R16, R16, RZ, P0 ;  /* 0x000000ff10107207 */ /* 0x000fc60000000000 */
[----:B------:R-:W-:Y:S02]  /*0240*/  FADD R15, RZ, -R15 ;  /* 0x8000000fff0f7221 */ /* 0x000fe40000000000 */
[----:B------:R-:W-:-:S05]  /*0250*/  IMAD.U32 R16, R16, 0x10000, RZ ;  /* 0x0001000010107824 */ /* 0x000fca00078e00ff */
[C---:B------:R-:W-:Y:S02]  /*0260*/  FSETP.GT.AND P0, PT, R15.reuse, R16, PT ;  /* 0x000000100f00720b */ /* 0x040fe40003f04000 */
[----:B------:R-:W-:-:S11]  /*0270*/  FSETP.NAN.AND P1, PT, R15, R15, PT ;  /* 0x0000000f0f00720b */ /* 0x000fd60003f28000 */
[----:B------:R-:W-:-:S05]  /*0280*/  @!P0 FSEL R15, R15, R16, P1 ;  /* 0x000000100f0f8208 */ /* 0x000fca0000800000 */
[----:B------:R-:W-:-:S05]  /*0290*/  FMUL R15, R15, 0.0078740157186985015869 ;  /* 0x3c0102040f0f7820 */ /* 0x000fca0000400000 */
[C---:B------:R-:W-:Y:S02]  /*02a0*/  FSETP.GT.AND P0, PT, R15.reuse, 9.9999997473787516356e-06, PT ;  /* 0x3727c5ac0f00780b */ /* 0x040fe40003f04000 */
[----:B------:R-:W-:Y:S02]  /*02b0*/  FSETP.NAN.AND P1, PT, R15, R15, PT ;  /* 0x0000000f0f00720b */ /* 0x000fe40003f28000 */
[----:B-----5:R-:W-:Y:S01]  /*02c0*/  I2FP.F32.S32 R8, R8 ;  /* 0x0000000800087245 */ /* 0x020fe20000201400 */
[----:B----4-:R-:W-:Y:S01]  /*02d0*/  IMAD.U32 R10, R10, 0x10000, RZ ;  /* 0x000100000a0a7824 */ /* 0x010fe200078e00ff */
[----:B0-----:R-:W-:-:S07]  /*02e0*/  SHF.L.U32 R5, R6, 0x10, RZ ;  /* 0x0000001006057819 */ /* 0x001fce00000006ff */
[----:B------:R-:W-:Y:S02]  /*02f0*/  @!P0 FSEL R15, R15, 9.9999997473787516356e-06, P1 ;  /* 0x3727c5ac0f0f8808 */ /* 0x000fe40000800000 */
[----:B------:R-:W-:Y:S02]  /*0300*/  LOP3.LUT P0, RZ, R17, 0x100, RZ, 0xc0, !PT ;  /* 0x0000010011ff7812 */ /* 0x000fe4000780c0ff */
[----:B------:R-:W-:Y:S01]  /*0310*/  SHF.L.U32 R7, R12, 0x10, RZ ;  /* 0x000000100c077819 */ /* 0x000fe200000006ff */
[----:B------:R-:W-:Y:S01]  /*0320*/  FMUL R15, R8, R15 ;  /* 0x0000000f080f7220 */ /* 0x000fe20000400000 */
[----:B------:R-:W-:Y:S01]  /*0330*/  SHF.L.U32 R0, R0, 0x10, RZ ;  /* 0x0000001000007819 */ /* 0x000fe200000006ff */
[----:B------:R-:W-:Y:S02]  /*0340*/  FADD R4, R4, R5 ;  /* 0x0000000504047221 */ /* 0x000fe40000000000 */
[----:B------:R-:W-:-:S04]  /*0350*/  FFMA R7, R10, R15, R7 ;  /* 0x0000000f0a077223 */ /* 0x000fc80000000007 */
[----:B------:R-:W-:Y:S02]  /*0360*/  FFMA R0, R7, R4, R0 ;  /* 0x0000000407007223 */ /* 0x000fe40000000000 */
[----:B------:R-:W-:Y:S05]  /*0370*/  @P0 EXIT ;  /* 0x000000000000094d */ /* 0x000fea0003800000 */
[----:B------:R-:W-:-:S05]  /*0380*/  F2FP.BF16.PACK_AB R0, RZ, R0 ;  /* 0x00000000ff00723e */ /* 0x000fca00000010ff */
[----:B------:R-:W-:Y:S01]  /*0390*/  STG.E.U16 [R2.64], R0 ;  /* 0x0000000002007986 */ /* 0x000fe2000c101504 */
[----:B------:R-:W-:Y:S05]  /*03a0*/  EXIT ;  /* 0x000000000000794d */ /* 0x000fea0003800000 */
.L_x_0:
[----:B------:R-:W-:-:S00]  /*03b0*/  BRA `(.L_x_0) ;  /* 0xfffffff000007947 */ /* 0x000fc0000383ffff */
[----:B------:R-:W-:-:S00]  /*03c0*/  NOP ;  /* 0x0000000000007918 */ /* 0x000fc00000000000 */
        /* <DEDUP_REMOVED lines=11> */
.L_x_1:
